//
// Generated by NVIDIA NVVM Compiler
//
// Compiler Build ID: CL-36424714
// Cuda compilation tools, release 13.0, V13.0.88
// Based on NVVM 20.0.0
//

.version 9.0
.target sm_100
.address_size 64

	// .globl	_Z16increment_kernelPf

.visible .entry _Z16increment_kernelPf(
	.param .u64 .ptr .align 1 _Z16increment_kernelPf_param_0
)
{
	.reg .b32 	%r<5>;
	.reg .b32 	%f<2>;
	.reg .b64 	%rd<5>;

	ld.param.u64 	%rd1, [_Z16increment_kernelPf_param_0];
	cvta.to.global.u64 	%rd2, %rd1;
	mov.u32 	%r1, %ctaid.x;
	mov.u32 	%r2, %ntid.x;
	mov.u32 	%r3, %tid.x;
	mad.lo.s32 	%r4, %r1, %r2, %r3;
	cvt.rn.f32.s32 	%f1, %r4;
	mul.wide.s32 	%rd3, %r4, 4;
	add.s64 	%rd4, %rd2, %rd3;
	st.global.f32 	[%rd4], %f1;
	ret;

}


// ===== COMPILED SASS (sm_100) =====

	.target	sm_100

	.elftype	@"ET_EXEC"


//--------------------- .note.nv.tkinfo           --------------------------
	.section	.note.nv.tkinfo,"",@"SHT_NOTE"
	.sectionflags	@"SHF_NOTE_NV_TKINFO"
	.tkinfo
        /*0018*/ 	.word	0x00000002
        /*0030*/ 	.string	""
        /*0030*/ 	.string	"ptxas"
        /*0030*/ 	.string	"Cuda compilation tools, release 13.0, V13.0.88"
        /*0030*/ 	.string	"Build cuda_13.0.r13.0/compiler.36424714_0"
        /*0030*/ 	.string	"-arch sm_100 -m 64 "



//--------------------- .note.nv.cuinfo           --------------------------
	.section	.note.nv.cuinfo,"",@"SHT_NOTE"
	.sectionflags	@"SHF_NOTE_NV_CUINFO"
        /*0018*/ 	.short	0x0002
        /*001a*/ 	.short	0x0064
        /*001c*/ 	.short	0x0082
	.zero		2


//--------------------- .nv.info                  --------------------------
	.section	.nv.info,"",@"SHT_CUDA_INFO"
	.align	4


	//----- nvinfo : EIATTR_REGCOUNT
	.align		4
        /*0000*/ 	.byte	0x04, 0x2f
        /*0002*/ 	.short	(.L_1 - .L_0)
	.align		4
.L_0:
        /*0004*/ 	.word	index@(_Z16increment_kernelPf)
        /*0008*/ 	.word	0x00000008


	//----- nvinfo : EIATTR_FRAME_SIZE
	.align		4
.L_1:
        /*000c*/ 	.byte	0x04, 0x11
        /*000e*/ 	.short	(.L_3 - .L_2)
	.align		4
.L_2:
        /*0010*/ 	.word	index@(_Z16increment_kernelPf)
        /*0014*/ 	.word	0x00000000


	//----- nvinfo : EIATTR_MIN_STACK_SIZE
	.align		4
.L_3:
        /*0018*/ 	.byte	0x04, 0x12
        /*001a*/ 	.short	(.L_5 - .L_4)
	.align		4
.L_4:
        /*001c*/ 	.word	index@(_Z16increment_kernelPf)
        /*0020*/ 	.word	0x00000000
.L_5:


//--------------------- .nv.compat                --------------------------
	.section	.nv.compat,"",@"SHT_CUDA_COMPAT_INFO"
	.align	4
        /*0000*/ 	.byte	0x02, 0x09, 0x00, 0x00, 0x02, 0x02, 0x01, 0x00, 0x02, 0x05, 0x05, 0x00, 0x03, 0x07, 0x01, 0x01
        /*0010*/ 	.byte	0x02, 0x03, 0x00, 0x00, 0x02, 0x06, 0x01, 0x00, 0x04, 0x0b, 0x08, 0x00, 0x09, 0x00, 0x00, 0x00
        /*0020*/ 	.byte	0x00, 0x00, 0x00, 0x00


//--------------------- .nv.info._Z16increment_kernelPf --------------------------
	.section	.nv.info._Z16increment_kernelPf,"",@"SHT_CUDA_INFO"
	.sectionflags	@""
	.align	4


	//----- nvinfo : EIATTR_CUDA_API_VERSION
	.align		4
        /*0000*/ 	.byte	0x04, 0x37
        /*0002*/ 	.short	(.L_7 - .L_6)
.L_6:
        /*0004*/ 	.word	0x00000082


	//----- nvinfo : EIATTR_KPARAM_INFO
	.align		4
.L_7:
        /*0008*/ 	.byte	0x04, 0x17
        /*000a*/ 	.short	(.L_9 - .L_8)
.L_8:
        /*000c*/ 	.word	0x00000000
        /*0010*/ 	.short	0x0000
        /*0012*/ 	.short	0x0000
        /*0014*/ 	.byte	0x00, 0xf5, 0x21, 0x00


	//----- nvinfo : EIATTR_SPARSE_MMA_MASK
	.align		4
.L_9:
        /*0018*/ 	.byte	0x03, 0x50
        /*001a*/ 	.short	0x0000


	//----- nvinfo : EIATTR_MAXREG_COUNT
	.align		4
        /*001c*/ 	.byte	0x03, 0x1b
        /*001e*/ 	.short	0x00ff


	//----- nvinfo : EIATTR_MERCURY_ISA_VERSION
	.align		4
        /*0020*/ 	.byte	0x03, 0x5f
        /*0022*/ 	.short	0x0101


	//----- nvinfo : EIATTR_VRC_CTA_INIT_COUNT
	.align		4
        /*0024*/ 	.byte	0x02, 0x4a
	.zero		1
	.zero		1


	//----- nvinfo : EIATTR_EXIT_INSTR_OFFSETS
	.align		4
        /*0028*/ 	.byte	0x04, 0x1c
        /*002a*/ 	.short	(.L_11 - .L_10)


	//   ....[0]....
.L_10:
        /*002c*/ 	.word	0x000000a0


	//----- nvinfo : EIATTR_CBANK_PARAM_SIZE
	.align		4
.L_11:
        /*0030*/ 	.byte	0x03, 0x19
        /*0032*/ 	.short	0x0008


	//----- nvinfo : EIATTR_PARAM_CBANK
	.align		4
        /*0034*/ 	.byte	0x04, 0x0a
        /*0036*/ 	.short	(.L_13 - .L_12)
	.align		4
.L_12:
        /*0038*/ 	.word	index@(.nv.constant0._Z16increment_kernelPf)
        /*003c*/ 	.short	0x0380
        /*003e*/ 	.short	0x0008


	//----- nvinfo : EIATTR_SW_WAR
	.align		4
.L_13:
        /*0040*/ 	.byte	0x04, 0x36
        /*0042*/ 	.short	(.L_15 - .L_14)
.L_14:
        /*0044*/ 	.word	0x00000008
.L_15:


//--------------------- .nv.callgraph             --------------------------
	.section	.nv.callgraph,"",@"SHT_CUDA_CALLGRAPH"
	.align	4
	.sectionentsize	8
	.align		4
        /*0000*/ 	.word	0x00000000
	.align		4
        /*0004*/ 	.word	0xffffffff
	.align		4
        /*0008*/ 	.word	0x00000000
	.align		4
        /*000c*/ 	.word	0xfffffffe
	.align		4
        /*0010*/ 	.word	0x00000000
	.align		4
        /*0014*/ 	.word	0xfffffffd
	.align		4
        /*0018*/ 	.word	0x00000000
	.align		4
        /*001c*/ 	.word	0xfffffffc


//--------------------- .text._Z16increment_kernelPf --------------------------
	.section	.text._Z16increment_kernelPf,"ax",@progbits
	.align	128
        .global         _Z16increment_kernelPf
        .type           _Z16increment_kernelPf,@function
        .size           _Z16increment_kernelPf,(.L_x_1 - _Z16increment_kernelPf)
        .other          _Z16increment_kernelPf,@"STO_CUDA_ENTRY STV_DEFAULT"
_Z16increment_kernelPf:
.text._Z16increment_kernelPf:
[----:B------:R-:W-:Y:S01]  /*0000*/  LDC R1, c[0x0][0x37c] ;  /* 0x0000df00ff017b82 */ /* 0x000fe20000000800 */
[----:B------:R-:W0:Y:S07]  /*0010*/  S2R R0, SR_TID.X ;  /* 0x0000000000007919 */ /* 0x000e2e0000002100 */
[----:B------:R-:W0:Y:S01]  /*0020*/  S2UR UR6, SR_CTAID.X ;  /* 0x00000000000679c3 */ /* 0x000e220000002500 */
[----:B------:R-:W1:Y:S07]  /*0030*/  LDCU.64 UR4, c[0x0][0x358] ;  /* 0x00006b00ff0477ac */ /* 0x000e6e0008000a00 */
[----:B------:R-:W0:Y:S08]  /*0040*/  LDC R5, c[0x0][0x360] ;  /* 0x0000d800ff057b82 */ /* 0x000e300000000800 */
[----:B------:R-:W2:Y:S01]  /*0050*/  LDC.64 R2, c[0x0][0x380] ;  /* 0x0000e000ff027b82 */ /* 0x000ea20000000a00 */
[----:B0-----:R-:W-:-:S04]  /*0060*/  IMAD R5, R5, UR6, R0 ;  /* 0x0000000605057c24 */ /* 0x001fc8000f8e0200 */
[----:B--2---:R-:W-:Y:S01]  /*0070*/  IMAD.WIDE R2, R5, 0x4, R2 ;  /* 0x0000000405027825 */ /* 0x004fe200078e0202 */
[----:B------:R-:W-:-:S05]  /*0080*/  I2FP.F32.S32 R5, R5 ;  /* 0x0000000500057245 */ /* 0x000fca0000201400 */
[----:B-1----:R-:W-:Y:S01]  /*0090*/  STG.E desc[UR4][R2.64], R5 ;  /* 0x0000000502007986 */ /* 0x002fe2000c101904 */
[----:B------:R-:W-:Y:S05]  /*00a0*/  EXIT ;  /* 0x000000000000794d */ /* 0x000fea0003800000 */
.L_x_0:
[----:B------:R-:W-:-:S00]  /*00b0*/  BRA `(.L_x_0) ;  /* 0xfffffffc00fc7947 */ /* 0x000fc0000383ffff */
[----:B------:R-:W-:-:S00]  /*00c0*/  NOP ;  /* 0x0000000000007918 */ /* 0x000fc00000000000 */
        /* <DEDUP_REMOVED lines=11> */
.L_x_1:


//--------------------- .nv.shared.reserved.0     --------------------------
	.section	.nv.shared.reserved.0,"aw",@nobits
	.weak		__nv_reservedSMEM_offset_0_alias
	.size		__nv_reservedSMEM_offset_0_alias, 0, 64
	.other		__nv_reservedSMEM_offset_0_alias,@"STO_CUDA_RESERVED_SHARED STV_DEFAULT"
__nv_reservedSMEM_offset_0_alias:
	.zero		0
	.zero		64


//--------------------- .nv.constant0._Z16increment_kernelPf --------------------------
	.section	.nv.constant0._Z16increment_kernelPf,"a",@progbits
	.sectionflags	@""
	.align	4
.nv.constant0._Z16increment_kernelPf:
	.zero		904


//--------------------- SYMBOLS --------------------------

	.type		.nv.reservedSmem.offset0,@object
	.size		.nv.reservedSmem.offset0,0x4
